//
// Generated by NVIDIA NVVM Compiler
//
// Compiler Build ID: CL-36424714
// Cuda compilation tools, release 13.0, V13.0.88
// Based on NVVM 20.0.0
//

.version 9.0
.target sm_100
.address_size 64

	// .globl	_Z14matrixAdditionPfS_S_i

.visible .entry _Z14matrixAdditionPfS_S_i(
	.param .u64 .ptr .align 1 _Z14matrixAdditionPfS_S_i_param_0,
	.param .u64 .ptr .align 1 _Z14matrixAdditionPfS_S_i_param_1,
	.param .u64 .ptr .align 1 _Z14matrixAdditionPfS_S_i_param_2,
	.param .u32 _Z14matrixAdditionPfS_S_i_param_3
)
{
	.reg .pred 	%p<2>;
	.reg .b32 	%r<12>;
	.reg .b32 	%f<4>;
	.reg .b64 	%rd<11>;

	ld.param.u64 	%rd1, [_Z14matrixAdditionPfS_S_i_param_0];
	ld.param.u64 	%rd2, [_Z14matrixAdditionPfS_S_i_param_1];
	ld.param.u64 	%rd3, [_Z14matrixAdditionPfS_S_i_param_2];
	ld.param.u32 	%r2, [_Z14matrixAdditionPfS_S_i_param_3];
	mov.u32 	%r3, %ctaid.x;
	mov.u32 	%r4, %ntid.x;
	mov.u32 	%r5, %tid.x;
	mad.lo.s32 	%r6, %r3, %r4, %r5;
	mov.u32 	%r7, %ctaid.y;
	mov.u32 	%r8, %ntid.y;
	mov.u32 	%r9, %tid.y;
	mad.lo.s32 	%r10, %r7, %r8, %r9;
	mad.lo.s32 	%r1, %r2, %r6, %r10;
	max.s32 	%r11, %r10, %r6;
	setp.ge.s32 	%p1, %r11, %r2;
	@%p1 bra 	$L__BB0_2;
	cvta.to.global.u64 	%rd4, %rd1;
	cvta.to.global.u64 	%rd5, %rd2;
	cvta.to.global.u64 	%rd6, %rd3;
	mul.wide.s32 	%rd7, %r1, 4;
	add.s64 	%rd8, %rd4, %rd7;
	ld.global.f32 	%f1, [%rd8];
	add.s64 	%rd9, %rd5, %rd7;
	ld.global.f32 	%f2, [%rd9];
	add.f32 	%f3, %f1, %f2;
	add.s64 	%rd10, %rd6, %rd7;
	st.global.f32 	[%rd10], %f3;
$L__BB0_2:
	ret;

}


// ===== COMPILED SASS (sm_100) =====

	.target	sm_100

	.elftype	@"ET_EXEC"


//--------------------- .note.nv.tkinfo           --------------------------
	.section	.note.nv.tkinfo,"",@"SHT_NOTE"
	.sectionflags	@"SHF_NOTE_NV_TKINFO"
	.tkinfo
        /*0018*/ 	.word	0x00000002
        /*0030*/ 	.string	""
        /*0030*/ 	.string	"ptxas"
        /*0030*/ 	.string	"Cuda compilation tools, release 13.0, V13.0.88"
        /*0030*/ 	.string	"Build cuda_13.0.r13.0/compiler.36424714_0"
        /*0030*/ 	.string	"-arch sm_100 -m 64 "



//--------------------- .note.nv.cuinfo           --------------------------
	.section	.note.nv.cuinfo,"",@"SHT_NOTE"
	.sectionflags	@"SHF_NOTE_NV_CUINFO"
        /*0018*/ 	.short	0x0002
        /*001a*/ 	.short	0x0064
        /*001c*/ 	.short	0x0082
	.zero		2


//--------------------- .nv.info                  --------------------------
	.section	.nv.info,"",@"SHT_CUDA_INFO"
	.align	4


	//----- nvinfo : EIATTR_REGCOUNT
	.align		4
        /*0000*/ 	.byte	0x04, 0x2f
        /*0002*/ 	.short	(.L_1 - .L_0)
	.align		4
.L_0:
        /*0004*/ 	.word	index@(_Z14matrixAdditionPfS_S_i)
        /*0008*/ 	.word	0x0000000c


	//----- nvinfo : EIATTR_FRAME_SIZE
	.align		4
.L_1:
        /*000c*/ 	.byte	0x04, 0x11
        /*000e*/ 	.short	(.L_3 - .L_2)
	.align		4
.L_2:
        /*0010*/ 	.word	index@(_Z14matrixAdditionPfS_S_i)
        /*0014*/ 	.word	0x00000000


	//----- nvinfo : EIATTR_MIN_STACK_SIZE
	.align		4
.L_3:
        /*0018*/ 	.byte	0x04, 0x12
        /*001a*/ 	.short	(.L_5 - .L_4)
	.align		4
.L_4:
        /*001c*/ 	.word	index@(_Z14matrixAdditionPfS_S_i)
        /*0020*/ 	.word	0x00000000
.L_5:


//--------------------- .nv.compat                --------------------------
	.section	.nv.compat,"",@"SHT_CUDA_COMPAT_INFO"
	.align	4
        /*0000*/ 	.byte	0x02, 0x09, 0x00, 0x00, 0x02, 0x02, 0x01, 0x00, 0x02, 0x05, 0x05, 0x00, 0x03, 0x07, 0x01, 0x01
        /*0010*/ 	.byte	0x02, 0x03, 0x00, 0x00, 0x02, 0x06, 0x01, 0x00, 0x04, 0x0b, 0x08, 0x00, 0x09, 0x00, 0x00, 0x00
        /*0020*/ 	.byte	0x00, 0x00, 0x00, 0x00


//--------------------- .nv.info._Z14matrixAdditionPfS_S_i --------------------------
	.section	.nv.info._Z14matrixAdditionPfS_S_i,"",@"SHT_CUDA_INFO"
	.sectionflags	@""
	.align	4


	//----- nvinfo : EIATTR_CUDA_API_VERSION
	.align		4
        /*0000*/ 	.byte	0x04, 0x37
        /*0002*/ 	.short	(.L_7 - .L_6)
.L_6:
        /*0004*/ 	.word	0x00000082


	//----- nvinfo : EIATTR_KPARAM_INFO
	.align		4
.L_7:
        /*0008*/ 	.byte	0x04, 0x17
        /*000a*/ 	.short	(.L_9 - .L_8)
.L_8:
        /*000c*/ 	.word	0x00000000
        /*0010*/ 	.short	0x0003
        /*0012*/ 	.short	0x0018
        /*0014*/ 	.byte	0x00, 0xf0, 0x11, 0x00


	//----- nvinfo : EIATTR_KPARAM_INFO
	.align		4
.L_9:
        /*0018*/ 	.byte	0x04, 0x17
        /*001a*/ 	.short	(.L_11 - .L_10)
.L_10:
        /*001c*/ 	.word	0x00000000
        /*0020*/ 	.short	0x0002
        /*0022*/ 	.short	0x0010
        /*0024*/ 	.byte	0x00, 0xf5, 0x21, 0x00


	//----- nvinfo : EIATTR_KPARAM_INFO
	.align		4
.L_11:
        /*0028*/ 	.byte	0x04, 0x17
        /*002a*/ 	.short	(.L_13 - .L_12)
.L_12:
        /*002c*/ 	.word	0x00000000
        /*0030*/ 	.short	0x0001
        /*0032*/ 	.short	0x0008
        /*0034*/ 	.byte	0x00, 0xf5, 0x21, 0x00


	//----- nvinfo : EIATTR_KPARAM_INFO
	.align		4
.L_13:
        /*0038*/ 	.byte	0x04, 0x17
        /*003a*/ 	.short	(.L_15 - .L_14)
.L_14:
        /*003c*/ 	.word	0x00000000
        /*0040*/ 	.short	0x0000
        /*0042*/ 	.short	0x0000
        /*0044*/ 	.byte	0x00, 0xf5, 0x21, 0x00


	//----- nvinfo : EIATTR_SPARSE_MMA_MASK
	.align		4
.L_15:
        /*0048*/ 	.byte	0x03, 0x50
        /*004a*/ 	.short	0x0000


	//----- nvinfo : EIATTR_MAXREG_COUNT
	.align		4
        /*004c*/ 	.byte	0x03, 0x1b
        /*004e*/ 	.short	0x00ff


	//----- nvinfo : EIATTR_MERCURY_ISA_VERSION
	.align		4
        /*0050*/ 	.byte	0x03, 0x5f
        /*0052*/ 	.short	0x0101


	//----- nvinfo : EIATTR_VRC_CTA_INIT_COUNT
	.align		4
        /*0054*/ 	.byte	0x02, 0x4a
	.zero		1
	.zero		1


	//----- nvinfo : EIATTR_EXIT_INSTR_OFFSETS
	.align		4
        /*0058*/ 	.byte	0x04, 0x1c
        /*005a*/ 	.short	(.L_17 - .L_16)


	//   ....[0]....
.L_16:
        /*005c*/ 	.word	0x000000d0


	//   ....[1]....
        /*0060*/ 	.word	0x00000190


	//----- nvinfo : EIATTR_CBANK_PARAM_SIZE
	.align		4
.L_17:
        /*0064*/ 	.byte	0x03, 0x19
        /*0066*/ 	.short	0x001c


	//----- nvinfo : EIATTR_PARAM_CBANK
	.align		4
        /*0068*/ 	.byte	0x04, 0x0a
        /*006a*/ 	.short	(.L_19 - .L_18)
	.align		4
.L_18:
        /*006c*/ 	.word	index@(.nv.constant0._Z14matrixAdditionPfS_S_i)
        /*0070*/ 	.short	0x0380
        /*0072*/ 	.short	0x001c


	//----- nvinfo : EIATTR_SW_WAR
	.align		4
.L_19:
        /*0074*/ 	.byte	0x04, 0x36
        /*0076*/ 	.short	(.L_21 - .L_20)
.L_20:
        /*0078*/ 	.word	0x00000008
.L_21:


//--------------------- .nv.callgraph             --------------------------
	.section	.nv.callgraph,"",@"SHT_CUDA_CALLGRAPH"
	.align	4
	.sectionentsize	8
	.align		4
        /*0000*/ 	.word	0x00000000
	.align		4
        /*0004*/ 	.word	0xffffffff
	.align		4
        /*0008*/ 	.word	0x00000000
	.align		4
        /*000c*/ 	.word	0xfffffffe
	.align		4
        /*0010*/ 	.word	0x00000000
	.align		4
        /*0014*/ 	.word	0xfffffffd
	.align		4
        /*0018*/ 	.word	0x00000000
	.align		4
        /*001c*/ 	.word	0xfffffffc


//--------------------- .text._Z14matrixAdditionPfS_S_i --------------------------
	.section	.text._Z14matrixAdditionPfS_S_i,"ax",@progbits
	.align	128
        .global         _Z14matrixAdditionPfS_S_i
        .type           _Z14matrixAdditionPfS_S_i,@function
        .size           _Z14matrixAdditionPfS_S_i,(.L_x_1 - _Z14matrixAdditionPfS_S_i)
        .other          _Z14matrixAdditionPfS_S_i,@"STO_CUDA_ENTRY STV_DEFAULT"
_Z14matrixAdditionPfS_S_i:
.text._Z14matrixAdditionPfS_S_i:
[----:B------:R-:W-:Y:S01]  /*0000*/  LDC R1, c[0x0][0x37c] ;  /* 0x0000df00ff017b82 */ /* 0x000fe20000000800 */
[----:B------:R-:W0:Y:S07]  /*0010*/  S2R R3, SR_TID.X ;  /* 0x0000000000037919 */ /* 0x000e2e0000002100 */
[----:B------:R-:W0:Y:S01]  /*0020*/  S2UR UR4, SR_CTAID.X ;  /* 0x00000000000479c3 */ /* 0x000e220000002500 */
[----:B------:R-:W1:Y:S01]  /*0030*/  LDCU UR6, c[0x0][0x398] ;  /* 0x00007300ff0677ac */ /* 0x000e620008000800 */
[----:B------:R-:W2:Y:S06]  /*0040*/  S2R R5, SR_TID.Y ;  /* 0x0000000000057919 */ /* 0x000eac0000002200 */
[----:B------:R-:W0:Y:S08]  /*0050*/  LDC R0, c[0x0][0x360] ;  /* 0x0000d800ff007b82 */ /* 0x000e300000000800 */
[----:B------:R-:W2:Y:S08]  /*0060*/  S2UR UR5, SR_CTAID.Y ;  /* 0x00000000000579c3 */ /* 0x000eb00000002600 */
[----:B------:R-:W2:Y:S01]  /*0070*/  LDC R2, c[0x0][0x364] ;  /* 0x0000d900ff027b82 */ /* 0x000ea20000000800 */
[----:B0-----:R-:W-:-:S02]  /*0080*/  IMAD R0, R0, UR4, R3 ;  /* 0x0000000400007c24 */ /* 0x001fc4000f8e0203 */
[----:B--2---:R-:W-:-:S04]  /*0090*/  IMAD R3, R2, UR5, R5 ;  /* 0x0000000502037c24 */ /* 0x004fc8000f8e0205 */
[C---:B-1----:R-:W-:Y:S01]  /*00a0*/  IMAD R9, R0.reuse, UR6, R3 ;  /* 0x0000000600097c24 */ /* 0x042fe2000f8e0203 */
[----:B------:R-:W-:-:S04]  /*00b0*/  VIMNMX R2, PT, PT, R0, R3, !PT ;  /* 0x0000000300027248 */ /* 0x000fc80007fe0100 */
[----:B------:R-:W-:-:S13]  /*00c0*/  ISETP.GE.AND P0, PT, R2, UR6, PT ;  /* 0x0000000602007c0c */ /* 0x000fda000bf06270 */
[----:B------:R-:W-:Y:S05]  /*00d0*/  @P0 EXIT ;  /* 0x000000000000094d */ /* 0x000fea0003800000 */
[----:B------:R-:W0:Y:S01]  /*00e0*/  LDC.64 R2, c[0x0][0x380] ;  /* 0x0000e000ff027b82 */ /* 0x000e220000000a00 */
[----:B------:R-:W1:Y:S07]  /*00f0*/  LDCU.64 UR4, c[0x0][0x358] ;  /* 0x00006b00ff0477ac */ /* 0x000e6e0008000a00 */
[----:B------:R-:W2:Y:S08]  /*0100*/  LDC.64 R4, c[0x0][0x388] ;  /* 0x0000e200ff047b82 */ /* 0x000eb00000000a00 */
[----:B------:R-:W3:Y:S01]  /*0110*/  LDC.64 R6, c[0x0][0x390] ;  /* 0x0000e400ff067b82 */ /* 0x000ee20000000a00 */
[----:B0-----:R-:W-:-:S06]  /*0120*/  IMAD.WIDE R2, R9, 0x4, R2 ;  /* 0x0000000409027825 */ /* 0x001fcc00078e0202 */
[----:B-1----:R-:W4:Y:S01]  /*0130*/  LDG.E R2, desc[UR4][R2.64] ;  /* 0x0000000402027981 */ /* 0x002f22000c1e1900 */
[----:B--2---:R-:W-:-:S06]  /*0140*/  IMAD.WIDE R4, R9, 0x4, R4 ;  /* 0x0000000409047825 */ /* 0x004fcc00078e0204 */
[----:B------:R-:W4:Y:S01]  /*0150*/  LDG.E R5, desc[UR4][R4.64] ;  /* 0x0000000404057981 */ /* 0x000f22000c1e1900 */
[----:B---3--:R-:W-:-:S04]  /*0160*/  IMAD.WIDE R6, R9, 0x4, R6 ;  /* 0x0000000409067825 */ /* 0x008fc800078e0206 */
[----:B----4-:R-:W-:-:S05]  /*0170*/  FADD R9, R2, R5 ;  /* 0x0000000502097221 */ /* 0x010fca0000000000 */
[----:B------:R-:W-:Y:S01]  /*0180*/  STG.E desc[UR4][R6.64], R9 ;  /* 0x0000000906007986 */ /* 0x000fe2000c101904 */
[----:B------:R-:W-:Y:S05]  /*0190*/  EXIT ;  /* 0x000000000000794d */ /* 0x000fea0003800000 */
.L_x_0:
[----:B------:R-:W-:-:S00]  /*01a0*/  BRA `(.L_x_0) ;  /* 0xfffffffc00fc7947 */ /* 0x000fc0000383ffff */
[----:B------:R-:W-:-:S00]  /*01b0*/  NOP ;  /* 0x0000000000007918 */ /* 0x000fc00000000000 */
        /* <DEDUP_REMOVED lines=12> */
.L_x_1:


//--------------------- .nv.shared.reserved.0     --------------------------
	.section	.nv.shared.reserved.0,"aw",@nobits
	.weak		__nv_reservedSMEM_offset_0_alias
	.size		__nv_reservedSMEM_offset_0_alias, 0, 64
	.other		__nv_reservedSMEM_offset_0_alias,@"STO_CUDA_RESERVED_SHARED STV_DEFAULT"
__nv_reservedSMEM_offset_0_alias:
	.zero		0
	.zero		64


//--------------------- .nv.constant0._Z14matrixAdditionPfS_S_i --------------------------
	.section	.nv.constant0._Z14matrixAdditionPfS_S_i,"a",@progbits
	.sectionflags	@""
	.align	4
.nv.constant0._Z14matrixAdditionPfS_S_i:
	.zero		924


//--------------------- SYMBOLS --------------------------

	.type		.nv.reservedSmem.offset0,@object
	.size		.nv.reservedSmem.offset0,0x4
